	.headerflags	@"EF_CUDA_TEXMODE_UNIFIED EF_CUDA_64BIT_ADDRESS EF_CUDA_ACCELERATORS EF_CUDA_SM90 EF_CUDA_VIRTUAL_SM(EF_CUDA_SM90)"
	.elftype	@"ET_EXEC"


//--------------------- .nv.info                  --------------------------
	.section	.nv.info,"",@"SHT_CUDA_INFO"
	.align	4


	//----- nvinfo : EIATTR_REGCOUNT
	.align		4
        /*0000*/ 	.byte	0x04, 0x2f
        /*0002*/ 	.short	(.L_1 - .L_0)
	.align		4
.L_0:
        /*0004*/ 	.word	index@(triton_poi_fused_flip_2)
        /*0008*/ 	.word	0x0000000c


	//----- nvinfo : EIATTR_MIN_STACK_SIZE
	.align		4
.L_1:
        /*000c*/ 	.byte	0x04, 0x12
        /*000e*/ 	.short	(.L_3 - .L_2)
	.align		4
.L_2:
        /*0010*/ 	.word	index@(triton_poi_fused_flip_2)
        /*0014*/ 	.word	0x00000000


	//----- nvinfo : EIATTR_FRAME_SIZE
	.align		4
.L_3:
        /*0018*/ 	.byte	0x04, 0x11
        /*001a*/ 	.short	(.L_5 - .L_4)
	.align		4
.L_4:
        /*001c*/ 	.word	index@(triton_poi_fused_flip_2)
        /*0020*/ 	.word	0x00000000


	//----- nvinfo : EIATTR_MIN_STACK_SIZE
	.align		4
.L_5:
        /*0024*/ 	.byte	0x04, 0x12
        /*0026*/ 	.short	(.L_7 - .L_6)
	.align		4
.L_6:
        /*0028*/ 	.word	index@(triton_poi_fused_flip_2)
        /*002c*/ 	.word	0x00000000
.L_7:


//--------------------- .nv.info.triton_poi_fused_flip_2 --------------------------
	.section	.nv.info.triton_poi_fused_flip_2,"",@"SHT_CUDA_INFO"
	.sectionflags	@""
	.align	4


	//----- nvinfo : EIATTR_CUDA_API_VERSION
	.align		4
        /*0000*/ 	.byte	0x04, 0x37
        /*0002*/ 	.short	(.L_9 - .L_8)
.L_8:
        /*0004*/ 	.word	0x0000007c


	//----- nvinfo : EIATTR_KPARAM_INFO
	.align		4
.L_9:
        /*0008*/ 	.byte	0x04, 0x17
        /*000a*/ 	.short	(.L_11 - .L_10)
.L_10:
        /*000c*/ 	.word	0x00000000
        /*0010*/ 	.short	0x0002
        /*0012*/ 	.short	0x0010
        /*0014*/ 	.byte	0x00, 0xf0, 0x11, 0x00


	//----- nvinfo : EIATTR_KPARAM_INFO
	.align		4
.L_11:
        /*0018*/ 	.byte	0x04, 0x17
        /*001a*/ 	.short	(.L_13 - .L_12)
.L_12:
        /*001c*/ 	.word	0x00000000
        /*0020*/ 	.short	0x0001
        /*0022*/ 	.short	0x0008
        /*0024*/ 	.byte	0x00, 0xf4, 0x21, 0x00


	//----- nvinfo : EIATTR_KPARAM_INFO
	.align		4
.L_13:
        /*0028*/ 	.byte	0x04, 0x17
        /*002a*/ 	.short	(.L_15 - .L_14)
.L_14:
        /*002c*/ 	.word	0x00000000
        /*0030*/ 	.short	0x0000
        /*0032*/ 	.short	0x0000
        /*0034*/ 	.byte	0x00, 0xf4, 0x21, 0x00


	//----- nvinfo : EIATTR_SPARSE_MMA_MASK
	.align		4
.L_15:
        /*0038*/ 	.byte	0x03, 0x50
        /*003a*/ 	.short	0x0000


	//----- nvinfo : EIATTR_MAXREG_COUNT
	.align		4
        /*003c*/ 	.byte	0x03, 0x1b
        /*003e*/ 	.short	0x00ff


	//----- nvinfo : EIATTR_EXIT_INSTR_OFFSETS
	.align		4
        /*0040*/ 	.byte	0x04, 0x1c
        /*0042*/ 	.short	(.L_17 - .L_16)


	//   ....[0]....
.L_16:
        /*0044*/ 	.word	0x00000100


	//   ....[1]....
        /*0048*/ 	.word	0x00000120


	//----- nvinfo : EIATTR_REQNTID
	.align		4
.L_17:
        /*004c*/ 	.byte	0x04, 0x10
        /*004e*/ 	.short	(.L_19 - .L_18)
.L_18:
        /*0050*/ 	.word	0x00000020
        /*0054*/ 	.word	0x00000001
        /*0058*/ 	.word	0x00000001


	//----- nvinfo : EIATTR_CBANK_PARAM_SIZE
	.align		4
.L_19:
        /*005c*/ 	.byte	0x03, 0x19
        /*005e*/ 	.short	0x0014


	//----- nvinfo : EIATTR_PARAM_CBANK
	.align		4
        /*0060*/ 	.byte	0x04, 0x0a
        /*0062*/ 	.short	(.L_21 - .L_20)
	.align		4
.L_20:
        /*0064*/ 	.word	index@(.nv.constant0.triton_poi_fused_flip_2)
        /*0068*/ 	.short	0x0210
        /*006a*/ 	.short	0x0014


	//----- nvinfo : EIATTR_SW_WAR
	.align		4
.L_21:
        /*006c*/ 	.byte	0x04, 0x36
        /*006e*/ 	.short	(.L_23 - .L_22)
.L_22:
        /*0070*/ 	.word	0x00000008
.L_23:


//--------------------- .nv.callgraph             --------------------------
	.section	.nv.callgraph,"",@"SHT_CUDA_CALLGRAPH"
	.align	4
	.sectionentsize	8
	.align		4
        /*0000*/ 	.word	0x00000000
	.align		4
        /*0004*/ 	.word	0xffffffff
	.align		4
        /*0008*/ 	.word	0x00000000
	.align		4
        /*000c*/ 	.word	0xfffffffe
	.align		4
        /*0010*/ 	.word	0x00000000
	.align		4
        /*0014*/ 	.word	0xfffffffd
	.align		4
        /*0018*/ 	.word	0x00000000
	.align		4
        /*001c*/ 	.word	0xfffffffc


//--------------------- .text.triton_poi_fused_flip_2 --------------------------
	.section	.text.triton_poi_fused_flip_2,"ax",@progbits
	.align	128
        .global         triton_poi_fused_flip_2
        .type           triton_poi_fused_flip_2,@function
        .size           triton_poi_fused_flip_2,(.L_x_1 - triton_poi_fused_flip_2)
        .other          triton_poi_fused_flip_2,@"STO_CUDA_ENTRY STV_DEFAULT"
triton_poi_fused_flip_2:
.text.triton_poi_fused_flip_2:
[----:B------:R-:W0:Y:S02]  /*0000*/  LDC R1, c[0x0][0x28] ;  /* 0x00000a00ff017b82 */ /* 0x000e240000000800 */
[----:B------:R-:W1:Y:S01]  /*0010*/  S2R R6, SR_TID.X ;  /* 0x0000000000067919 */ /* 0x000e620000002100 */
[----:B------:R-:W2:Y:S01]  /*0020*/  LDC.64 R2, c[0x0][0x210] ;  /* 0x00008400ff027b82 */ /* 0x000ea20000000a00 */
[----:B------:R-:W-:Y:S01]  /*0030*/  IMAD.MOV.U32 R9, RZ, RZ, RZ ;  /* 0x000000ffff097224 */ /* 0x000fe200078e00ff */
[----:B------:R-:W-:Y:S01]  /*0040*/  ULDC.64 UR4, c[0x0][0x208] ;  /* 0x0000820000047ab9 */ /* 0x000fe20000000a00 */
[----:B------:R-:W3:Y:S01]  /*0050*/  S2R R7, SR_CTAID.X ;  /* 0x0000000000077919 */ /* 0x000ee20000002500 */
[----:B-1----:R-:W-:-:S05]  /*0060*/  LOP3.LUT R0, R6, 0xf, RZ, 0xc0, !PT ;  /* 0x0000000f06007812 */ /* 0x002fca00078ec0ff */
[----:B---3--:R-:W-:-:S05]  /*0070*/  IMAD R7, R7, 0x10, R0 ;  /* 0x0000001007077824 */ /* 0x008fca00078e0200 */
[----:B------:R-:W-:Y:S02]  /*0080*/  ISETP.GE.AND P0, PT, R7, 0x10, PT ;  /* 0x000000100700780c */ /* 0x000fe40003f06270 */
[----:B------:R-:W-:-:S05]  /*0090*/  IADD3 R5, -R7, 0xf, RZ ;  /* 0x0000000f07057810 */ /* 0x000fca0007ffe1ff */
[----:B--2---:R-:W-:Y:S02]  /*00a0*/  IMAD.WIDE R2, R5, 0x4, R2 ;  /* 0x0000000405027825 */ /* 0x004fe400078e0202 */
[----:B------:R-:W1:Y:S04]  /*00b0*/  LDC.64 R4, c[0x0][0x218] ;  /* 0x00008600ff047b82 */ /* 0x000e680000000a00 */
[----:B------:R2:W5:Y:S01]  /*00c0*/  @!P0 LDG.E.EL R9, desc[UR4][R2.64] ;  /* 0x0000000402098981 */ /* 0x000562000c2e1900 */
[----:B------:R-:W-:-:S04]  /*00d0*/  LOP3.LUT P0, RZ, R6, 0x10, RZ, 0xc0, !PT ;  /* 0x0000001006ff7812 */ /* 0x000fc8000780c0ff */
[C---:B------:R-:W-:Y:S01]  /*00e0*/  ISETP.LT.AND P0, PT, R7.reuse, 0x10, !P0 ;  /* 0x000000100700780c */ /* 0x040fe20004701270 */
[----:B-1----:R-:W-:-:S12]  /*00f0*/  IMAD.WIDE R4, R7, 0x4, R4 ;  /* 0x0000000407047825 */ /* 0x002fd800078e0204 */
[----:B--2---:R-:W-:Y:S05]  /*0100*/  @!P0 EXIT ;  /* 0x000000000000894d */ /* 0x004fea0003800000 */
[----:B-----5:R-:W-:Y:S01]  /*0110*/  STG.E desc[UR4][R4.64], R9 ;  /* 0x0000000904007986 */ /* 0x020fe2000c101904 */
[----:B------:R-:W-:Y:S05]  /*0120*/  EXIT ;  /* 0x000000000000794d */ /* 0x000fea0003800000 */
.L_x_0:
[----:B------:R-:W-:-:S00]  /*0130*/  BRA `(.L_x_0) ;  /* 0xfffffffc00fc7947 */ /* 0x000fc0000383ffff */
[----:B------:R-:W-:-:S00]  /*0140*/  NOP ;  /* 0x0000000000007918 */ /* 0x000fc00000000000 */
        /* <DEDUP_REMOVED lines=11> */
.L_x_1:


//--------------------- .nv.constant0.triton_poi_fused_flip_2 --------------------------
	.section	.nv.constant0.triton_poi_fused_flip_2,"a",@progbits
	.sectionflags	@""
	.align	4
.nv.constant0.triton_poi_fused_flip_2:
	.zero		548
